	.headerflags	@"EF_CUDA_TEXMODE_UNIFIED EF_CUDA_64BIT_ADDRESS EF_CUDA_ACCELERATORS EF_CUDA_SM90 EF_CUDA_VIRTUAL_SM(EF_CUDA_SM90)"
	.elftype	@"ET_EXEC"


//--------------------- .nv.info                  --------------------------
	.section	.nv.info,"",@"SHT_CUDA_INFO"
	.align	4


	//----- nvinfo : EIATTR_REGCOUNT
	.align		4
        /*0000*/ 	.byte	0x04, 0x2f
        /*0002*/ 	.short	(.L_3 - .L_2)
	.align		4
.L_2:
        /*0004*/ 	.word	index@(triton_poi_fused__native_batch_norm_legit_no_training_add_relu_28)
        /*0008*/ 	.word	0x0000001c


	//----- nvinfo : EIATTR_MIN_STACK_SIZE
	.align		4
.L_3:
        /*000c*/ 	.byte	0x04, 0x12
        /*000e*/ 	.short	(.L_5 - .L_4)
	.align		4
.L_4:
        /*0010*/ 	.word	index@(triton_poi_fused__native_batch_norm_legit_no_training_add_relu_28)
        /*0014*/ 	.word	0x00000000


	//----- nvinfo : EIATTR_FRAME_SIZE
	.align		4
.L_5:
        /*0018*/ 	.byte	0x04, 0x11
        /*001a*/ 	.short	(.L_7 - .L_6)
	.align		4
.L_6:
        /*001c*/ 	.word	index@(triton_poi_fused__native_batch_norm_legit_no_training_add_relu_28)
        /*0020*/ 	.word	0x00000000


	//----- nvinfo : EIATTR_MIN_STACK_SIZE
	.align		4
.L_7:
        /*0024*/ 	.byte	0x04, 0x12
        /*0026*/ 	.short	(.L_9 - .L_8)
	.align		4
.L_8:
        /*0028*/ 	.word	index@(triton_poi_fused__native_batch_norm_legit_no_training_add_relu_28)
        /*002c*/ 	.word	0x00000000
.L_9:


//--------------------- .nv.info.triton_poi_fused__native_batch_norm_legit_no_training_add_relu_28 --------------------------
	.section	.nv.info.triton_poi_fused__native_batch_norm_legit_no_training_add_relu_28,"",@"SHT_CUDA_INFO"
	.sectionflags	@""
	.align	4


	//----- nvinfo : EIATTR_CUDA_API_VERSION
	.align		4
        /*0000*/ 	.byte	0x04, 0x37
        /*0002*/ 	.short	(.L_11 - .L_10)
.L_10:
        /*0004*/ 	.word	0x0000007c


	//----- nvinfo : EIATTR_KPARAM_INFO
	.align		4
.L_11:
        /*0008*/ 	.byte	0x04, 0x17
        /*000a*/ 	.short	(.L_13 - .L_12)
.L_12:
        /*000c*/ 	.word	0x00000000
        /*0010*/ 	.short	0x0009
        /*0012*/ 	.short	0x0044
        /*0014*/ 	.byte	0x00, 0xf0, 0x11, 0x00


	//----- nvinfo : EIATTR_KPARAM_INFO
	.align		4
.L_13:
        /*0018*/ 	.byte	0x04, 0x17
        /*001a*/ 	.short	(.L_15 - .L_14)
.L_14:
        /*001c*/ 	.word	0x00000000
        /*0020*/ 	.short	0x0008
        /*0022*/ 	.short	0x0040
        /*0024*/ 	.byte	0x00, 0xf0, 0x11, 0x00


	//----- nvinfo : EIATTR_KPARAM_INFO
	.align		4
.L_15:
        /*0028*/ 	.byte	0x04, 0x17
        /*002a*/ 	.short	(.L_17 - .L_16)
.L_16:
        /*002c*/ 	.word	0x00000000
        /*0030*/ 	.short	0x0007
        /*0032*/ 	.short	0x0038
        /*0034*/ 	.byte	0x00, 0xf4, 0x21, 0x00


	//----- nvinfo : EIATTR_KPARAM_INFO
	.align		4
.L_17:
        /*0038*/ 	.byte	0x04, 0x17
        /*003a*/ 	.short	(.L_19 - .L_18)
.L_18:
        /*003c*/ 	.word	0x00000000
        /*0040*/ 	.short	0x0006
        /*0042*/ 	.short	0x0030
        /*0044*/ 	.byte	0x00, 0xf4, 0x21, 0x00


	//----- nvinfo : EIATTR_KPARAM_INFO
	.align		4
.L_19:
        /*0048*/ 	.byte	0x04, 0x17
        /*004a*/ 	.short	(.L_21 - .L_20)
.L_20:
        /*004c*/ 	.word	0x00000000
        /*0050*/ 	.short	0x0005
        /*0052*/ 	.short	0x0028
        /*0054*/ 	.byte	0x00, 0xf4, 0x21, 0x00


	//----- nvinfo : EIATTR_KPARAM_INFO
	.align		4
.L_21:
        /*0058*/ 	.byte	0x04, 0x17
        /*005a*/ 	.short	(.L_23 - .L_22)
.L_22:
        /*005c*/ 	.word	0x00000000
        /*0060*/ 	.short	0x0004
        /*0062*/ 	.short	0x0020
        /*0064*/ 	.byte	0x00, 0xf4, 0x21, 0x00


	//----- nvinfo : EIATTR_KPARAM_INFO
	.align		4
.L_23:
        /*0068*/ 	.byte	0x04, 0x17
        /*006a*/ 	.short	(.L_25 - .L_24)
.L_24:
        /*006c*/ 	.word	0x00000000
        /*0070*/ 	.short	0x0003
        /*0072*/ 	.short	0x0018
        /*0074*/ 	.byte	0x00, 0xf4, 0x21, 0x00


	//----- nvinfo : EIATTR_KPARAM_INFO
	.align		4
.L_25:
        /*0078*/ 	.byte	0x04, 0x17
        /*007a*/ 	.short	(.L_27 - .L_26)
.L_26:
        /*007c*/ 	.word	0x00000000
        /*0080*/ 	.short	0x0002
        /*0082*/ 	.short	0x0010
        /*0084*/ 	.byte	0x00, 0xf4, 0x21, 0x00


	//----- nvinfo : EIATTR_KPARAM_INFO
	.align		4
.L_27:
        /*0088*/ 	.byte	0x04, 0x17
        /*008a*/ 	.short	(.L_29 - .L_28)
.L_28:
        /*008c*/ 	.word	0x00000000
        /*0090*/ 	.short	0x0001
        /*0092*/ 	.short	0x0008
        /*0094*/ 	.byte	0x00, 0xf4, 0x21, 0x00


	//----- nvinfo : EIATTR_KPARAM_INFO
	.align		4
.L_29:
        /*0098*/ 	.byte	0x04, 0x17
        /*009a*/ 	.short	(.L_31 - .L_30)
.L_30:
        /*009c*/ 	.word	0x00000000
        /*00a0*/ 	.short	0x0000
        /*00a2*/ 	.short	0x0000
        /*00a4*/ 	.byte	0x00, 0xf4, 0x21, 0x00


	//----- nvinfo : EIATTR_SPARSE_MMA_MASK
	.align		4
.L_31:
        /*00a8*/ 	.byte	0x03, 0x50
        /*00aa*/ 	.short	0x0000


	//----- nvinfo : EIATTR_MAXREG_COUNT
	.align		4
        /*00ac*/ 	.byte	0x03, 0x1b
        /*00ae*/ 	.short	0x00ff


	//----- nvinfo : EIATTR_EXIT_INSTR_OFFSETS
	.align		4
        /*00b0*/ 	.byte	0x04, 0x1c
        /*00b2*/ 	.short	(.L_33 - .L_32)


	//   ....[0]....
.L_32:
        /*00b4*/ 	.word	0x000007f0


	//   ....[1]....
        /*00b8*/ 	.word	0x00000840


	//----- nvinfo : EIATTR_REQNTID
	.align		4
.L_33:
        /*00bc*/ 	.byte	0x04, 0x10
        /*00be*/ 	.short	(.L_35 - .L_34)
.L_34:
        /*00c0*/ 	.word	0x00000080
        /*00c4*/ 	.word	0x00000001
        /*00c8*/ 	.word	0x00000001


	//----- nvinfo : EIATTR_CBANK_PARAM_SIZE
	.align		4
.L_35:
        /*00cc*/ 	.byte	0x03, 0x19
        /*00ce*/ 	.short	0x0048


	//----- nvinfo : EIATTR_PARAM_CBANK
	.align		4
        /*00d0*/ 	.byte	0x04, 0x0a
        /*00d2*/ 	.short	(.L_37 - .L_36)
	.align		4
.L_36:
        /*00d4*/ 	.word	index@(.nv.constant0.triton_poi_fused__native_batch_norm_legit_no_training_add_relu_28)
        /*00d8*/ 	.short	0x0210
        /*00da*/ 	.short	0x0048


	//----- nvinfo : EIATTR_SW_WAR
	.align		4
.L_37:
        /*00dc*/ 	.byte	0x04, 0x36
        /*00de*/ 	.short	(.L_39 - .L_38)
.L_38:
        /*00e0*/ 	.word	0x00000008
.L_39:


//--------------------- .nv.callgraph             --------------------------
	.section	.nv.callgraph,"",@"SHT_CUDA_CALLGRAPH"
	.align	4
	.sectionentsize	8
	.align		4
        /*0000*/ 	.word	0x00000000
	.align		4
        /*0004*/ 	.word	0xffffffff
	.align		4
        /*0008*/ 	.word	0x00000000
	.align		4
        /*000c*/ 	.word	0xfffffffe
	.align		4
        /*0010*/ 	.word	0x00000000
	.align		4
        /*0014*/ 	.word	0xfffffffd
	.align		4
        /*0018*/ 	.word	0x00000000
	.align		4
        /*001c*/ 	.word	0xfffffffc


//--------------------- .nv.constant4             --------------------------
	.section	.nv.constant4,"a",@progbits
	.align	8
	.align		8
.nv.constant4:
        /*0000*/ 	.dword	_$_str
	.align		8
        /*0008*/ 	.dword	_$_str_$_2


//--------------------- .text.triton_poi_fused__native_batch_norm_legit_no_training_add_relu_28 --------------------------
	.section	.text.triton_poi_fused__native_batch_norm_legit_no_training_add_relu_28,"ax",@progbits
	.sectionflags	@"SHF_BARRIERS=1"
	.align	128
        .global         triton_poi_fused__native_batch_norm_legit_no_training_add_relu_28
        .type           triton_poi_fused__native_batch_norm_legit_no_training_add_relu_28,@function
        .size           triton_poi_fused__native_batch_norm_legit_no_training_add_relu_28,(.L_x_1 - triton_poi_fused__native_batch_norm_legit_no_training_add_relu_28)
        .other          triton_poi_fused__native_batch_norm_legit_no_training_add_relu_28,@"STO_CUDA_ENTRY STV_DEFAULT"
triton_poi_fused__native_batch_norm_legit_no_training_add_relu_28:
.text.triton_poi_fused__native_batch_norm_legit_no_training_add_relu_28:
[----:B------:R-:W0:Y:S01]  /*0000*/  LDC R1, c[0x0][0x28] ;  /* 0x00000a00ff017b82 */ /* 0x000e220000000800 */
[----:B------:R-:W1:Y:S07]  /*0010*/  S2R R19, SR_TID.X ;  /* 0x0000000000137919 */ /* 0x000e6e0000002100 */
[----:B------:R-:W2:Y:S01]  /*0020*/  LDC.64 R2, c[0x0][0x220] ;  /* 0x00008800ff027b82 */ /* 0x000ea20000000a00 */
[----:B------:R-:W-:Y:S01]  /*0030*/  ULDC.64 UR6, c[0x0][0x208] ;  /* 0x0000820000067ab9 */ /* 0x000fe20000000a00 */
[----:B------:R-:W3:Y:S01]  /*0040*/  S2R R18, SR_CTAID.Y ;  /* 0x0000000000127919 */ /* 0x000ee20000002600 */
[----:B------:R-:W4:Y:S05]  /*0050*/  S2R R8, SR_CTAID.X ;  /* 0x0000000000087919 */ /* 0x000f2a0000002500 */
[----:B------:R-:W5:Y:S08]  /*0060*/  LDC.64 R16, c[0x0][0x218] ;  /* 0x00008600ff107b82 */ /* 0x000f700000000a00 */
[----:B------:R-:W4:Y:S08]  /*0070*/  LDC.64 R20, c[0x0][0x210] ;  /* 0x00008400ff147b82 */ /* 0x000f300000000a00 */
[----:B------:R-:W5:Y:S01]  /*0080*/  LDC.64 R10, c[0x0][0x228] ;  /* 0x00008a00ff0a7b82 */ /* 0x000f620000000a00 */
[----:B-1----:R-:W-:-:S07]  /*0090*/  IMAD.SHL.U32 R9, R19, 0x2, RZ ;  /* 0x0000000213097824 */ /* 0x002fce00078e00ff */
[----:B------:R-:W1:Y:S01]  /*00a0*/  LDC.64 R12, c[0x0][0x230] ;  /* 0x00008c00ff0c7b82 */ /* 0x000e620000000a00 */
[----:B------:R-:W-:-:S04]  /*00b0*/  LOP3.LUT R9, R9, 0xfe, RZ, 0xc0, !PT ;  /* 0x000000fe09097812 */ /* 0x000fc800078ec0ff */
[----:B---3--:R-:W-:-:S04]  /*00c0*/  PRMT R0, R9, 0x6540, R18 ;  /* 0x0000654009007816 */ /* 0x008fc80000000012 */
[----:B------:R-:W-:Y:S02]  /*00d0*/  SHF.R.S32.HI R5, RZ, 0x1f, R0 ;  /* 0x0000001fff057819 */ /* 0x000fe40000011400 */
[----:B------:R-:W-:Y:S02]  /*00e0*/  ISETP.GE.AND P2, PT, R0, 0x100, PT ;  /* 0x000001000000780c */ /* 0x000fe40003f46270 */
[----:B------:R-:W-:Y:S02]  /*00f0*/  LEA.HI R6, R5, R0, RZ, 0x6 ;  /* 0x0000000005067211 */ /* 0x000fe400078f30ff */
[----:B------:R-:W-:Y:S02]  /*0100*/  CS2R R4, SRZ ;  /* 0x0000000000047805 */ /* 0x000fe4000001ff00 */
[----:B------:R-:W-:-:S05]  /*0110*/  LOP3.LUT R15, R6, 0xffffffc0, RZ, 0xc0, !PT ;  /* 0xffffffc0060f7812 */ /* 0x000fca00078ec0ff */
[----:B------:R-:W-:-:S04]  /*0120*/  IMAD.IADD R15, R0, 0x1, -R15 ;  /* 0x00000001000f7824 */ /* 0x000fc800078e0a0f */
[----:B--2---:R-:W-:-:S05]  /*0130*/  IMAD.WIDE R2, R15, 0x4, R2 ;  /* 0x000000040f027825 */ /* 0x004fca00078e0202 */
[----:B------:R2:W3:Y:S01]  /*0140*/  @!P2 LDG.E.EL.64 R4, desc[UR6][R2.64] ;  /* 0x000000060204a981 */ /* 0x0004e2000c2e1b00 */
[----:B------:R-:W-:Y:S01]  /*0150*/  IMAD.SHL.U32 R6, R6, 0x10, RZ ;  /* 0x0000001006067824 */ /* 0x000fe200078e00ff */
[----:B----4-:R-:W-:Y:S01]  /*0160*/  ISETP.GE.AND P0, PT, R8, 0x10, PT ;  /* 0x000000100800780c */ /* 0x010fe20003f06270 */
[----:B-----5:R-:W-:-:S03]  /*0170*/  IMAD.WIDE R16, R15, 0x4, R16 ;  /* 0x000000040f107825 */ /* 0x020fc600078e0210 */
[----:B------:R-:W-:Y:S01]  /*0180*/  LOP3.LUT R7, R6, 0xfffffc00, RZ, 0xc0, !PT ;  /* 0xfffffc0006077812 */ /* 0x000fe200078ec0ff */
[C---:B0-----:R-:W-:Y:S01]  /*0190*/  IMAD.WIDE R10, R15.reuse, 0x4, R10 ;  /* 0x000000040f0a7825 */ /* 0x041fe200078e020a */
[----:B------:R-:W-:Y:S02]  /*01a0*/  LEA R6, R8, R15, 0x6 ;  /* 0x0000000f08067211 */ /* 0x000fe400078e30ff */
[----:B------:R-:W-:Y:S02]  /*01b0*/  ISETP.LT.AND P1, PT, R0, 0x100, !P0 ;  /* 0x000001000000780c */ /* 0x000fe40004721270 */
[----:B--2---:R-:W-:Y:S01]  /*01c0*/  CS2R R2, SRZ ;  /* 0x0000000000027805 */ /* 0x004fe2000001ff00 */
[----:B-1----:R-:W-:-:S04]  /*01d0*/  IMAD.WIDE R24, R15, 0x4, R12 ;  /* 0x000000040f187825 */ /* 0x002fc800078e020c */
[----:B------:R-:W-:Y:S01]  /*01e0*/  IMAD.IADD R0, R6, 0x1, R7 ;  /* 0x0000000106007824 */ /* 0x000fe200078e0207 */
[----:B------:R-:W-:-:S03]  /*01f0*/  CS2R R6, SRZ ;  /* 0x0000000000067805 */ /* 0x000fc6000001ff00 */
[----:B------:R-:W-:Y:S01]  /*0200*/  IMAD.WIDE R20, R0, 0x4, R20 ;  /* 0x0000000400147825 */ /* 0x000fe200078e0214 */
[----:B------:R-:W-:Y:S02]  /*0210*/  CS2R R14, SRZ ;  /* 0x00000000000e7805 */ /* 0x000fe4000001ff00 */
[----:B------:R0:W2:Y:S01]  /*0220*/  @!P2 LDG.E.EL.64 R6, desc[UR6][R16.64] ;  /* 0x000000061006a981 */ /* 0x0000a2000c2e1b00 */
[----:B------:R-:W-:-:S03]  /*0230*/  CS2R R12, SRZ ;  /* 0x00000000000c7805 */ /* 0x000fc6000001ff00 */
[----:B------:R1:W2:Y:S04]  /*0240*/  @P1 LDG.E.EL.64 R2, desc[UR6][R20.64] ;  /* 0x0000000614021981 */ /* 0x0002a8000c2e1b00 */
[----:B------:R4:W5:Y:S01]  /*0250*/  @!P2 LDG.E.EL.64 R14, desc[UR6][R10.64] ;  /* 0x000000060a0ea981 */ /* 0x000962000c2e1b00 */
[----:B------:R-:W-:Y:S01]  /*0260*/  IMAD.SHL.U32 R22, R18, 0x100, RZ ;  /* 0x0000010012167824 */ /* 0x000fe200078e00ff */
[----:B------:R-:W-:Y:S01]  /*0270*/  LOP3.LUT R19, R19, 0x7f, RZ, 0xc0, !PT ;  /* 0x0000007f13137812 */ /* 0x000fe200078ec0ff */
[----:B0-----:R-:W0:Y:S01]  /*0280*/  LDC.64 R16, c[0x0][0x238] ;  /* 0x00008e00ff107b82 */ /* 0x001e220000000a00 */
[----:B------:R4:W5:Y:S02]  /*0290*/  @!P2 LDG.E.EL.64 R12, desc[UR6][R24.64] ;  /* 0x00000006180ca981 */ /* 0x000964000c2e1b00 */
[----:B------:R-:W-:-:S02]  /*02a0*/  PRMT R18, R19, 0x6540, R18 ;  /* 0x0000654013127816 */ /* 0x000fc40000000012 */
[----:B------:R-:W-:Y:S02]  /*02b0*/  LOP3.LUT R22, R22, 0x80, R19, 0xfe, !PT ;  /* 0x0000008016167812 */ /* 0x000fe400078efe13 */
[----:B-1----:R-:W-:Y:S02]  /*02c0*/  SHF.R.S32.HI R21, RZ, 0x1f, R18 ;  /* 0x0000001fff157819 */ /* 0x002fe40000011412 */
[----:B------:R-:W-:Y:S02]  /*02d0*/  SHF.R.S32.HI R23, RZ, 0x1f, R22 ;  /* 0x0000001fff177819 */ /* 0x000fe40000011416 */
[----:B------:R-:W-:Y:S02]  /*02e0*/  LEA.HI R21, R21, R18, RZ, 0x6 ;  /* 0x0000001215157211 */ /* 0x000fe400078f30ff */
[----:B------:R-:W-:Y:S02]  /*02f0*/  LEA.HI R23, R23, R22, RZ, 0x6 ;  /* 0x0000001617177211 */ /* 0x000fe400078f30ff */
[----:B----4-:R-:W-:-:S02]  /*0300*/  LOP3.LUT R11, R21, 0xfffffc0, RZ, 0xc0, !PT ;  /* 0x0fffffc0150b7812 */ /* 0x010fc400078ec0ff */
[----:B------:R-:W-:Y:S01]  /*0310*/  SHF.L.U32 R10, R21, 0x6, RZ ;  /* 0x00000006150a7819 */ /* 0x000fe200000006ff */
[C---:B------:R-:W-:Y:S01]  /*0320*/  IMAD.SHL.U32 R20, R23.reuse, 0x40, RZ ;  /* 0x0000004017147824 */ /* 0x040fe200078e00ff */
[----:B------:R-:W-:Y:S01]  /*0330*/  LOP3.LUT R21, R23, 0xfffffc0, RZ, 0xc0, !PT ;  /* 0x0fffffc017157812 */ /* 0x000fe200078ec0ff */
[----:B------:R-:W-:Y:S01]  /*0340*/  IMAD.IADD R11, R18, 0x1, -R11 ;  /* 0x00000001120b7824 */ /* 0x000fe200078e0a0b */
[----:B------:R-:W-:Y:S02]  /*0350*/  LOP3.LUT R10, R10, 0xfffff000, RZ, 0xc0, !PT ;  /* 0xfffff0000a0a7812 */ /* 0x000fe400078ec0ff */
[----:B------:R-:W-:Y:S02]  /*0360*/  IADD3 R23, R22, -R21, RZ ;  /* 0x8000001516177210 */ /* 0x000fe40007ffe0ff */
[----:B------:R-:W-:Y:S01]  /*0370*/  LOP3.LUT R20, R20, 0xfffff000, RZ, 0xc0, !PT ;  /* 0xfffff00014147812 */ /* 0x000fe200078ec0ff */
[----:B------:R-:W-:Y:S01]  /*0380*/  IMAD R21, R11, 0x10, R10 ;  /* 0x000000100b157824 */ /* 0x000fe200078e020a */
[----:B------:R-:W-:Y:S01]  /*0390*/  ISETP.LT.AND P2, PT, R18, 0x100, !P0 ;  /* 0x000001001200780c */ /* 0x000fe20004741270 */
[----:B------:R-:W-:Y:S01]  /*03a0*/  VIADD R10, R8, 0x800 ;  /* 0x00000800080a7836 */ /* 0x000fe20000000000 */
[----:B------:R-:W-:Y:S01]  /*03b0*/  LEA R23, R23, R20, 0x4 ;  /* 0x0000001417177211 */ /* 0x000fe200078e20ff */
[----:B------:R-:W-:Y:S01]  /*03c0*/  HFMA2.MMA R18, -RZ, RZ, 0, 0 ;  /* 0x00000000ff127435 */ /* 0x000fe200000001ff */
[----:B------:R-:W-:Y:S01]  /*03d0*/  ISETP.LT.AND P0, PT, R22, 0x100, !P0 ;  /* 0x000001001600780c */ /* 0x000fe20004701270 */
[----:B------:R-:W-:-:S02]  /*03e0*/  IMAD.IADD R11, R10, 0x1, R21 ;  /* 0x000000010a0b7824 */ /* 0x000fc400078e0215 */
[----:B------:R-:W-:Y:S02]  /*03f0*/  IMAD.IADD R25, R10, 0x1, R23 ;  /* 0x000000010a197824 */ /* 0x000fe400078e0217 */
[----:B0-----:R-:W-:-:S04]  /*0400*/  IMAD.WIDE R10, R11, 0x4, R16 ;  /* 0x000000040b0a7825 */ /* 0x001fc800078e0210 */
[----:B------:R-:W-:Y:S01]  /*0410*/  IMAD.MOV.U32 R20, RZ, RZ, RZ ;  /* 0x000000ffff147224 */ /* 0x000fe200078e00ff */
[----:B------:R0:W4:Y:S01]  /*0420*/  @P2 LDG.E.EL R18, desc[UR6][R10.64] ;  /* 0x000000060a122981 */ /* 0x000122000c2e1900 */
[----:B------:R-:W-:-:S05]  /*0430*/  IMAD.WIDE R16, R25, 0x4, R16 ;  /* 0x0000000419107825 */ /* 0x000fca00078e0210 */
[----:B------:R-:W4:Y:S01]  /*0440*/  @P0 LDG.E.EL R20, desc[UR6][R16.64] ;  /* 0x0000000610140981 */ /* 0x000f22000c2e1900 */
[----:B------:R-:W1:Y:S01]  /*0450*/  S2UR UR5, SR_CgaCtaId ;  /* 0x00000000000579c3 */ /* 0x000e620000008800 */
[----:B0-----:R-:W-:Y:S01]  /*0460*/  IMAD.MOV.U32 R11, RZ, RZ, 0x3e800000 ;  /* 0x3e800000ff0b7424 */ /* 0x001fe200078e00ff */
[----:B------:R-:W-:Y:S02]  /*0470*/  UMOV UR4, 0x400 ;  /* 0x0000040000047882 */ /* 0x000fe40000000000 */
[----:B-1----:R-:W-:-:S06]  /*0480*/  UPRMT UR4, UR5, 0x654, UR4 ;  /* 0x0000065405047896 */ /* 0x002fcc0008000004 */
[----:B------:R-:W-:Y:S01]  /*0490*/  LEA R10, R9, UR4, 0x3 ;  /* 0x00000004090a7c11 */ /* 0x000fe2000f8e18ff */
[----:B------:R-:W-:Y:S02]  /*04a0*/  IMAD.IADD R23, R23, 0x1, R8 ;  /* 0x0000000117177824 */ /* 0x000fe400078e0208 */
[----:B---3--:R-:W-:Y:S01]  /*04b0*/  FADD R4, R4, 9.9999997473787516356e-06 ;  /* 0x3727c5ac04047421 */ /* 0x008fe20000000000 */
[----:B------:R-:W-:-:S03]  /*04c0*/  FADD R5, R5, 9.9999997473787516356e-06 ;  /* 0x3727c5ac05057421 */ /* 0x000fc60000000000 */
[----:B------:R-:W0:Y:S08]  /*04d0*/  MUFU.SQRT R22, R4 ;  /* 0x0000000400167308 */ /* 0x000e300000002000 */
[----:B------:R-:W1:Y:S01]  /*04e0*/  MUFU.SQRT R24, R5 ;  /* 0x0000000500187308 */ /* 0x000e620000002000 */
[C---:B0-----:R-:W-:Y:S02]  /*04f0*/  FSETP.GT.AND P3, PT, R22.reuse, 8.50705917302346158658e+37, PT ;  /* 0x7e8000001600780b */ /* 0x041fe40003f64000 */
[----:B------:R-:W-:-:S02]  /*0500*/  FSETP.GEU.AND P5, PT, R22, 1.175494350822287508e-38, PT ;  /* 0x008000001600780b */ /* 0x000fc40003fae000 */
[C---:B-1----:R-:W-:Y:S02]  /*0510*/  FSETP.GT.AND P4, PT, R24.reuse, 8.50705917302346158658e+37, PT ;  /* 0x7e8000001800780b */ /* 0x042fe40003f84000 */
[----:B------:R-:W-:-:S07]  /*0520*/  FSETP.GEU.AND P6, PT, R24, 1.175494350822287508e-38, PT ;  /* 0x008000001800780b */ /* 0x000fce0003fce000 */
[----:B------:R-:W-:-:S04]  /*0530*/  @P3 FMUL R22, R22, 0.25 ;  /* 0x3e80000016163820 */ /* 0x000fc80000400000 */
[----:B------:R-:W-:Y:S01]  /*0540*/  @!P5 FMUL R22, R22, 16777216 ;  /* 0x4b8000001616d820 */ /* 0x000fe20000400000 */
[----:B------:R-:W-:-:S04]  /*0550*/  @P4 FMUL R24, R24, 0.25 ;  /* 0x3e80000018184820 */ /* 0x000fc80000400000 */
[----:B------:R-:W-:Y:S01]  /*0560*/  @!P6 FMUL R24, R24, 16777216 ;  /* 0x4b8000001818e820 */ /* 0x000fe20000400000 */
[----:B------:R-:W0:Y:S01]  /*0570*/  MUFU.RCP R22, R22 ;  /* 0x0000001600167308 */ /* 0x000e220000001000 */
[----:B------:R-:W-:-:S07]  /*0580*/  FSEL R5, R11, 1, P3 ;  /* 0x3f8000000b057808 */ /* 0x000fce0001800000 */
[----:B------:R-:W1:Y:S01]  /*0590*/  MUFU.RCP R24, R24 ;  /* 0x0000001800187308 */ /* 0x000e620000001000 */
[----:B------:R-:W-:Y:S01]  /*05a0*/  FSEL R11, R11, 1, P4 ;  /* 0x3f8000000b0b7808 */ /* 0x000fe20002000000 */
[----:B------:R-:W-:-:S04]  /*05b0*/  @!P5 FMUL R5, R5, 16777216 ;  /* 0x4b8000000505d820 */ /* 0x000fc80000400000 */
[----:B------:R-:W-:Y:S01]  /*05c0*/  @!P6 FMUL R11, R11, 16777216 ;  /* 0x4b8000000b0be820 */ /* 0x000fe20000400000 */
[----:B0-----:R-:W-:Y:S01]  /*05d0*/  FMUL R5, R22, R5 ;  /* 0x0000000516057220 */ /* 0x001fe20000400000 */
[----:B--2---:R-:W-:Y:S01]  /*05e0*/  FADD R2, -R6, R2 ;  /* 0x0000000206027221 */ /* 0x004fe20000000100 */
[----:B------:R-:W-:Y:S01]  /*05f0*/  FADD R3, -R7, R3 ;  /* 0x0000000307037221 */ /* 0x000fe20000000100 */
[----:B-1----:R-:W-:Y:S02]  /*0600*/  FMUL R4, R24, R11 ;  /* 0x0000000b18047220 */ /* 0x002fe40000400000 */
[----:B------:R-:W-:Y:S02]  /*0610*/  FMUL R5, R2, R5 ;  /* 0x0000000502057220 */ /* 0x000fe40000400000 */
[----:B------:R-:W-:Y:S02]  /*0620*/  FMUL R4, R3, R4 ;  /* 0x0000000403047220 */ /* 0x000fe40000400000 */
[----:B-----5:R-:W-:-:S02]  /*0630*/  FFMA R5, R5, R14, R12 ;  /* 0x0000000e05057223 */ /* 0x020fc4000000000c */
[----:B------:R-:W-:-:S03]  /*0640*/  FFMA R4, R4, R15, R13 ;  /* 0x0000000f04047223 */ /* 0x000fc6000000000d */
[C---:B------:R-:W-:Y:S02]  /*0650*/  FSETP.GEU.AND P3, PT, R5.reuse, RZ, PT ;  /* 0x000000ff0500720b */ /* 0x040fe40003f6e000 */
[C---:B------:R-:W-:Y:S02]  /*0660*/  FSETP.GEU.AND P4, PT, R4.reuse, RZ, PT ;  /* 0x000000ff0400720b */ /* 0x040fe40003f8e000 */
[----:B------:R-:W-:Y:S02]  /*0670*/  FSEL R6, R5, RZ, P3 ;  /* 0x000000ff05067208 */ /* 0x000fe40001800000 */
[----:B------:R-:W-:-:S03]  /*0680*/  FSEL R7, R4, RZ, P4 ;  /* 0x000000ff04077208 */ /* 0x000fc60002000000 */
[----:B------:R-:W-:Y:S04]  /*0690*/  STS [R10], R6 ;  /* 0x000000060a007388 */ /* 0x000fe80000000800 */
[----:B------:R-:W-:Y:S01]  /*06a0*/  STS [R10+0x8], R7 ;  /* 0x000008070a007388 */ /* 0x000fe20000000800 */
[C---:B------:R-:W-:Y:S02]  /*06b0*/  LOP3.LUT R2, R19.reuse, 0x80, RZ, 0xfc, !PT ;  /* 0x0000008013027812 */ /* 0x040fe400078efcff */
[----:B------:R-:W-:Y:S01]  /*06c0*/  LEA R12, R19, UR4, 0x3 ;  /* 0x00000004130c7c11 */ /* 0x000fe2000f8e18ff */
[----:B------:R-:W-:Y:S01]  /*06d0*/  BAR.SYNC.DEFER_BLOCKING 0x0 ;  /* 0x0000000000007b1d */ /* 0x000fe20000010000 */
[----:B------:R-:W-:-:S07]  /*06e0*/  LEA R13, R2, UR4, 0x3 ;  /* 0x00000004020d7c11 */ /* 0x000fce000f8e18ff */
[----:B------:R-:W0:Y:S01]  /*06f0*/  LDC.64 R2, c[0x0][0x240] ;  /* 0x00009000ff027b82 */ /* 0x000e220000000a00 */
[----:B------:R-:W1:Y:S04]  /*0700*/  LDS R11, [R12] ;  /* 0x000000000c0b7984 */ /* 0x000e680000000800 */
[----:B------:R-:W2:Y:S01]  /*0710*/  LDS R13, [R13] ;  /* 0x000000000d0d7984 */ /* 0x000ea20000000800 */
[----:B------:R-:W-:-:S05]  /*0720*/  IADD3 R5, R21, R8, RZ ;  /* 0x0000000815057210 */ /* 0x000fca0007ffe0ff */
[----:B0-----:R-:W-:-:S04]  /*0730*/  IMAD.WIDE R4, R5, 0x4, R2 ;  /* 0x0000000405047825 */ /* 0x001fc800078e0202 */
[----:B------:R-:W-:-:S04]  /*0740*/  IMAD.WIDE R2, R23, 0x4, R2 ;  /* 0x0000000417027825 */ /* 0x000fc800078e0202 */
[----:B------:R-:W-:Y:S01]  /*0750*/  IMAD R19, R19, -0x4, R12 ;  /* 0xfffffffc13137824 */ /* 0x000fe200078e020c */
[----:B-1----:R0:W-:Y:S04]  /*0760*/  @P2 STG.E desc[UR6][R4.64], R11 ;  /* 0x0000000b04002986 */ /* 0x0021e8000c101906 */
[----:B--2---:R0:W-:Y:S01]  /*0770*/  @P0 STG.E desc[UR6][R2.64], R13 ;  /* 0x0000000d02000986 */ /* 0x0041e2000c101906 */
[----:B----4-:R-:W-:Y:S01]  /*0780*/  FADD R18, R11, R18 ;  /* 0x000000120b127221 */ /* 0x010fe20000000000 */
[----:B------:R-:W-:Y:S01]  /*0790*/  BAR.SYNC.DEFER_BLOCKING 0x0 ;  /* 0x0000000000007b1d */ /* 0x000fe20000010000 */
[----:B------:R-:W-:-:S05]  /*07a0*/  FADD R20, R13, R20 ;  /* 0x000000140d147221 */ /* 0x000fca0000000000 */
[----:B------:R0:W-:Y:S04]  /*07b0*/  STS [R19], R18 ;  /* 0x0000001213007388 */ /* 0x0001e80000000800 */
[----:B------:R0:W-:Y:S01]  /*07c0*/  STS [R19+0x200], R20 ;  /* 0x0002001413007388 */ /* 0x0001e20000000800 */
[----:B------:R-:W-:Y:S01]  /*07d0*/  IMAD R9, R9, -0x4, R10 ;  /* 0xfffffffc09097824 */ /* 0x000fe200078e020a */
[----:B------:R-:W-:Y:S06]  /*07e0*/  BAR.SYNC.DEFER_BLOCKING 0x0 ;  /* 0x0000000000007b1d */ /* 0x000fec0000010000 */
[----:B0-----:R-:W-:Y:S05]  /*07f0*/  @!P1 EXIT ;  /* 0x000000000000994d */ /* 0x001fea0003800000 */
[----:B------:R-:W0:Y:S01]  /*0800*/  LDS.64 R8, [R9] ;  /* 0x0000000009087984 */ /* 0x000e220000000a00 */
[----:B------:R-:W1:Y:S02]  /*0810*/  LDC.64 R2, c[0x0][0x248] ;  /* 0x00009200ff027b82 */ /* 0x000e640000000a00 */
[----:B-1----:R-:W-:-:S05]  /*0820*/  IMAD.WIDE R2, R0, 0x4, R2 ;  /* 0x0000000400027825 */ /* 0x002fca00078e0202 */
[----:B0-----:R-:W-:Y:S01]  /*0830*/  STG.E.64 desc[UR6][R2.64], R8 ;  /* 0x0000000802007986 */ /* 0x001fe2000c101b06 */
[----:B------:R-:W-:Y:S05]  /*0840*/  EXIT ;  /* 0x000000000000794d */ /* 0x000fea0003800000 */
.L_x_0:
[----:B------:R-:W-:-:S00]  /*0850*/  BRA `(.L_x_0) ;  /* 0xfffffffc00fc7947 */ /* 0x000fc0000383ffff */
[----:B------:R-:W-:-:S00]  /*0860*/  NOP ;  /* 0x0000000000007918 */ /* 0x000fc00000000000 */
        /* <DEDUP_REMOVED lines=9> */
.L_x_1:


//--------------------- .nv.global.init           --------------------------
	.section	.nv.global.init,"aw",@progbits
.nv.global.init:
	.type		_$_str,@object
	.size		_$_str,(_$_str_$_2 - _$_str)
_$_str:
        /*0000*/ 	.byte	0x5f, 0x5f, 0x43, 0x55, 0x44, 0x41, 0x5f, 0x46, 0x54, 0x5a, 0x00
	.type		_$_str_$_2,@object
	.size		_$_str_$_2,(.L_1 - _$_str_$_2)
_$_str_$_2:
        /*000b*/ 	.byte	0x5f, 0x5f, 0x43, 0x55, 0x44, 0x41, 0x5f, 0x50, 0x52, 0x45, 0x43, 0x5f, 0x53, 0x51, 0x52, 0x54
        /*001b*/ 	.byte	0x00
.L_1:


//--------------------- .nv.shared.triton_poi_fused__native_batch_norm_legit_no_training_add_relu_28 --------------------------
	.section	.nv.shared.triton_poi_fused__native_batch_norm_legit_no_training_add_relu_28,"aw",@nobits
	.sectionflags	@""
	.align	16
	.zero		1024


//--------------------- .nv.constant0.triton_poi_fused__native_batch_norm_legit_no_training_add_relu_28 --------------------------
	.section	.nv.constant0.triton_poi_fused__native_batch_norm_legit_no_training_add_relu_28,"a",@progbits
	.sectionflags	@""
	.align	4
.nv.constant0.triton_poi_fused__native_batch_norm_legit_no_training_add_relu_28:
	.zero		600
